//
// Generated by NVIDIA NVVM Compiler
//
// Compiler Build ID: CL-36424714
// Cuda compilation tools, release 13.0, V13.0.88
// Based on NVVM 20.0.0
//

.version 9.0
.target sm_100
.address_size 64

	// .globl	_Z7vecAdd2PfS_S_i

.visible .entry _Z7vecAdd2PfS_S_i(
	.param .u64 .ptr .align 1 _Z7vecAdd2PfS_S_i_param_0,
	.param .u64 .ptr .align 1 _Z7vecAdd2PfS_S_i_param_1,
	.param .u64 .ptr .align 1 _Z7vecAdd2PfS_S_i_param_2,
	.param .u32 _Z7vecAdd2PfS_S_i_param_3
)
{
	.reg .pred 	%p<2>;
	.reg .b32 	%r<6>;
	.reg .b32 	%f<4>;
	.reg .b64 	%rd<11>;

	ld.param.u64 	%rd1, [_Z7vecAdd2PfS_S_i_param_0];
	ld.param.u64 	%rd2, [_Z7vecAdd2PfS_S_i_param_1];
	ld.param.u64 	%rd3, [_Z7vecAdd2PfS_S_i_param_2];
	ld.param.u32 	%r2, [_Z7vecAdd2PfS_S_i_param_3];
	mov.u32 	%r3, %tid.x;
	mov.u32 	%r4, %ctaid.x;
	mov.u32 	%r5, %ntid.x;
	mad.lo.s32 	%r1, %r4, %r5, %r3;
	setp.ge.s32 	%p1, %r1, %r2;
	@%p1 bra 	$L__BB0_2;
	cvta.to.global.u64 	%rd4, %rd1;
	cvta.to.global.u64 	%rd5, %rd2;
	cvta.to.global.u64 	%rd6, %rd3;
	mul.wide.s32 	%rd7, %r1, 4;
	add.s64 	%rd8, %rd4, %rd7;
	ld.global.f32 	%f1, [%rd8];
	add.s64 	%rd9, %rd5, %rd7;
	ld.global.f32 	%f2, [%rd9];
	add.f32 	%f3, %f1, %f2;
	add.s64 	%rd10, %rd6, %rd7;
	st.global.f32 	[%rd10], %f3;
$L__BB0_2:
	ret;

}


// ===== COMPILED SASS (sm_100) =====

	.target	sm_100

	.elftype	@"ET_EXEC"


//--------------------- .note.nv.tkinfo           --------------------------
	.section	.note.nv.tkinfo,"",@"SHT_NOTE"
	.sectionflags	@"SHF_NOTE_NV_TKINFO"
	.tkinfo
        /*0018*/ 	.word	0x00000002
        /*0030*/ 	.string	""
        /*0030*/ 	.string	"ptxas"
        /*0030*/ 	.string	"Cuda compilation tools, release 13.0, V13.0.88"
        /*0030*/ 	.string	"Build cuda_13.0.r13.0/compiler.36424714_0"
        /*0030*/ 	.string	"-arch sm_100 -m 64 "



//--------------------- .note.nv.cuinfo           --------------------------
	.section	.note.nv.cuinfo,"",@"SHT_NOTE"
	.sectionflags	@"SHF_NOTE_NV_CUINFO"
        /*0018*/ 	.short	0x0002
        /*001a*/ 	.short	0x0064
        /*001c*/ 	.short	0x0082
	.zero		2


//--------------------- .nv.info                  --------------------------
	.section	.nv.info,"",@"SHT_CUDA_INFO"
	.align	4


	//----- nvinfo : EIATTR_REGCOUNT
	.align		4
        /*0000*/ 	.byte	0x04, 0x2f
        /*0002*/ 	.short	(.L_1 - .L_0)
	.align		4
.L_0:
        /*0004*/ 	.word	index@(_Z7vecAdd2PfS_S_i)
        /*0008*/ 	.word	0x0000000c


	//----- nvinfo : EIATTR_FRAME_SIZE
	.align		4
.L_1:
        /*000c*/ 	.byte	0x04, 0x11
        /*000e*/ 	.short	(.L_3 - .L_2)
	.align		4
.L_2:
        /*0010*/ 	.word	index@(_Z7vecAdd2PfS_S_i)
        /*0014*/ 	.word	0x00000000


	//----- nvinfo : EIATTR_MIN_STACK_SIZE
	.align		4
.L_3:
        /*0018*/ 	.byte	0x04, 0x12
        /*001a*/ 	.short	(.L_5 - .L_4)
	.align		4
.L_4:
        /*001c*/ 	.word	index@(_Z7vecAdd2PfS_S_i)
        /*0020*/ 	.word	0x00000000
.L_5:


//--------------------- .nv.compat                --------------------------
	.section	.nv.compat,"",@"SHT_CUDA_COMPAT_INFO"
	.align	4
        /*0000*/ 	.byte	0x02, 0x09, 0x00, 0x00, 0x02, 0x02, 0x01, 0x00, 0x02, 0x05, 0x05, 0x00, 0x03, 0x07, 0x01, 0x01
        /*0010*/ 	.byte	0x02, 0x03, 0x00, 0x00, 0x02, 0x06, 0x01, 0x00, 0x04, 0x0b, 0x08, 0x00, 0x09, 0x00, 0x00, 0x00
        /*0020*/ 	.byte	0x00, 0x00, 0x00, 0x00


//--------------------- .nv.info._Z7vecAdd2PfS_S_i --------------------------
	.section	.nv.info._Z7vecAdd2PfS_S_i,"",@"SHT_CUDA_INFO"
	.sectionflags	@""
	.align	4


	//----- nvinfo : EIATTR_CUDA_API_VERSION
	.align		4
        /*0000*/ 	.byte	0x04, 0x37
        /*0002*/ 	.short	(.L_7 - .L_6)
.L_6:
        /*0004*/ 	.word	0x00000082


	//----- nvinfo : EIATTR_KPARAM_INFO
	.align		4
.L_7:
        /*0008*/ 	.byte	0x04, 0x17
        /*000a*/ 	.short	(.L_9 - .L_8)
.L_8:
        /*000c*/ 	.word	0x00000000
        /*0010*/ 	.short	0x0003
        /*0012*/ 	.short	0x0018
        /*0014*/ 	.byte	0x00, 0xf0, 0x11, 0x00


	//----- nvinfo : EIATTR_KPARAM_INFO
	.align		4
.L_9:
        /*0018*/ 	.byte	0x04, 0x17
        /*001a*/ 	.short	(.L_11 - .L_10)
.L_10:
        /*001c*/ 	.word	0x00000000
        /*0020*/ 	.short	0x0002
        /*0022*/ 	.short	0x0010
        /*0024*/ 	.byte	0x00, 0xf5, 0x21, 0x00


	//----- nvinfo : EIATTR_KPARAM_INFO
	.align		4
.L_11:
        /*0028*/ 	.byte	0x04, 0x17
        /*002a*/ 	.short	(.L_13 - .L_12)
.L_12:
        /*002c*/ 	.word	0x00000000
        /*0030*/ 	.short	0x0001
        /*0032*/ 	.short	0x0008
        /*0034*/ 	.byte	0x00, 0xf5, 0x21, 0x00


	//----- nvinfo : EIATTR_KPARAM_INFO
	.align		4
.L_13:
        /*0038*/ 	.byte	0x04, 0x17
        /*003a*/ 	.short	(.L_15 - .L_14)
.L_14:
        /*003c*/ 	.word	0x00000000
        /*0040*/ 	.short	0x0000
        /*0042*/ 	.short	0x0000
        /*0044*/ 	.byte	0x00, 0xf5, 0x21, 0x00


	//----- nvinfo : EIATTR_SPARSE_MMA_MASK
	.align		4
.L_15:
        /*0048*/ 	.byte	0x03, 0x50
        /*004a*/ 	.short	0x0000


	//----- nvinfo : EIATTR_MAXREG_COUNT
	.align		4
        /*004c*/ 	.byte	0x03, 0x1b
        /*004e*/ 	.short	0x00ff


	//----- nvinfo : EIATTR_MERCURY_ISA_VERSION
	.align		4
        /*0050*/ 	.byte	0x03, 0x5f
        /*0052*/ 	.short	0x0101


	//----- nvinfo : EIATTR_VRC_CTA_INIT_COUNT
	.align		4
        /*0054*/ 	.byte	0x02, 0x4a
	.zero		1
	.zero		1


	//----- nvinfo : EIATTR_EXIT_INSTR_OFFSETS
	.align		4
        /*0058*/ 	.byte	0x04, 0x1c
        /*005a*/ 	.short	(.L_17 - .L_16)


	//   ....[0]....
.L_16:
        /*005c*/ 	.word	0x00000070


	//   ....[1]....
        /*0060*/ 	.word	0x00000130


	//----- nvinfo : EIATTR_CBANK_PARAM_SIZE
	.align		4
.L_17:
        /*0064*/ 	.byte	0x03, 0x19
        /*0066*/ 	.short	0x001c


	//----- nvinfo : EIATTR_PARAM_CBANK
	.align		4
        /*0068*/ 	.byte	0x04, 0x0a
        /*006a*/ 	.short	(.L_19 - .L_18)
	.align		4
.L_18:
        /*006c*/ 	.word	index@(.nv.constant0._Z7vecAdd2PfS_S_i)
        /*0070*/ 	.short	0x0380
        /*0072*/ 	.short	0x001c


	//----- nvinfo : EIATTR_SW_WAR
	.align		4
.L_19:
        /*0074*/ 	.byte	0x04, 0x36
        /*0076*/ 	.short	(.L_21 - .L_20)
.L_20:
        /*0078*/ 	.word	0x00000008
.L_21:


//--------------------- .nv.callgraph             --------------------------
	.section	.nv.callgraph,"",@"SHT_CUDA_CALLGRAPH"
	.align	4
	.sectionentsize	8
	.align		4
        /*0000*/ 	.word	0x00000000
	.align		4
        /*0004*/ 	.word	0xffffffff
	.align		4
        /*0008*/ 	.word	0x00000000
	.align		4
        /*000c*/ 	.word	0xfffffffe
	.align		4
        /*0010*/ 	.word	0x00000000
	.align		4
        /*0014*/ 	.word	0xfffffffd
	.align		4
        /*0018*/ 	.word	0x00000000
	.align		4
        /*001c*/ 	.word	0xfffffffc


//--------------------- .text._Z7vecAdd2PfS_S_i   --------------------------
	.section	.text._Z7vecAdd2PfS_S_i,"ax",@progbits
	.align	128
        .global         _Z7vecAdd2PfS_S_i
        .type           _Z7vecAdd2PfS_S_i,@function
        .size           _Z7vecAdd2PfS_S_i,(.L_x_1 - _Z7vecAdd2PfS_S_i)
        .other          _Z7vecAdd2PfS_S_i,@"STO_CUDA_ENTRY STV_DEFAULT"
_Z7vecAdd2PfS_S_i:
.text._Z7vecAdd2PfS_S_i:
[----:B------:R-:W-:Y:S01]  /*0000*/  LDC R1, c[0x0][0x37c] ;  /* 0x0000df00ff017b82 */ /* 0x000fe20000000800 */
[----:B------:R-:W0:Y:S07]  /*0010*/  S2R R9, SR_TID.X ;  /* 0x0000000000097919 */ /* 0x000e2e0000002100 */
[----:B------:R-:W0:Y:S01]  /*0020*/  S2UR UR4, SR_CTAID.X ;  /* 0x00000000000479c3 */ /* 0x000e220000002500 */
[----:B------:R-:W1:Y:S07]  /*0030*/  LDCU UR5, c[0x0][0x398] ;  /* 0x00007300ff0577ac */ /* 0x000e6e0008000800 */
[----:B------:R-:W0:Y:S02]  /*0040*/  LDC R0, c[0x0][0x360] ;  /* 0x0000d800ff007b82 */ /* 0x000e240000000800 */
[----:B0-----:R-:W-:-:S05]  /*0050*/  IMAD R9, R0, UR4, R9 ;  /* 0x0000000400097c24 */ /* 0x001fca000f8e0209 */
[----:B-1----:R-:W-:-:S13]  /*0060*/  ISETP.GE.AND P0, PT, R9, UR5, PT ;  /* 0x0000000509007c0c */ /* 0x002fda000bf06270 */
[----:B------:R-:W-:Y:S05]  /*0070*/  @P0 EXIT ;  /* 0x000000000000094d */ /* 0x000fea0003800000 */
[----:B------:R-:W0:Y:S01]  /*0080*/  LDC.64 R2, c[0x0][0x380] ;  /* 0x0000e000ff027b82 */ /* 0x000e220000000a00 */
[----:B------:R-:W1:Y:S07]  /*0090*/  LDCU.64 UR4, c[0x0][0x358] ;  /* 0x00006b00ff0477ac */ /* 0x000e6e0008000a00 */
[----:B------:R-:W2:Y:S08]  /*00a0*/  LDC.64 R4, c[0x0][0x388] ;  /* 0x0000e200ff047b82 */ /* 0x000eb00000000a00 */
[----:B------:R-:W3:Y:S01]  /*00b0*/  LDC.64 R6, c[0x0][0x390] ;  /* 0x0000e400ff067b82 */ /* 0x000ee20000000a00 */
[----:B0-----:R-:W-:-:S06]  /*00c0*/  IMAD.WIDE R2, R9, 0x4, R2 ;  /* 0x0000000409027825 */ /* 0x001fcc00078e0202 */
[----:B-1----:R-:W4:Y:S01]  /*00d0*/  LDG.E R2, desc[UR4][R2.64] ;  /* 0x0000000402027981 */ /* 0x002f22000c1e1900 */
[----:B--2---:R-:W-:-:S06]  /*00e0*/  IMAD.WIDE R4, R9, 0x4, R4 ;  /* 0x0000000409047825 */ /* 0x004fcc00078e0204 */
[----:B------:R-:W4:Y:S01]  /*00f0*/  LDG.E R5, desc[UR4][R4.64] ;  /* 0x0000000404057981 */ /* 0x000f22000c1e1900 */
[----:B---3--:R-:W-:-:S04]  /*0100*/  IMAD.WIDE R6, R9, 0x4, R6 ;  /* 0x0000000409067825 */ /* 0x008fc800078e0206 */
[----:B----4-:R-:W-:-:S05]  /*0110*/  FADD R9, R2, R5 ;  /* 0x0000000502097221 */ /* 0x010fca0000000000 */
[----:B------:R-:W-:Y:S01]  /*0120*/  STG.E desc[UR4][R6.64], R9 ;  /* 0x0000000906007986 */ /* 0x000fe2000c101904 */
[----:B------:R-:W-:Y:S05]  /*0130*/  EXIT ;  /* 0x000000000000794d */ /* 0x000fea0003800000 */
.L_x_0:
[----:B------:R-:W-:-:S00]  /*0140*/  BRA `(.L_x_0) ;  /* 0xfffffffc00fc7947 */ /* 0x000fc0000383ffff */
[----:B------:R-:W-:-:S00]  /*0150*/  NOP ;  /* 0x0000000000007918 */ /* 0x000fc00000000000 */
        /* <DEDUP_REMOVED lines=10> */
.L_x_1:


//--------------------- .nv.shared.reserved.0     --------------------------
	.section	.nv.shared.reserved.0,"aw",@nobits
	.weak		__nv_reservedSMEM_offset_0_alias
	.size		__nv_reservedSMEM_offset_0_alias, 0, 64
	.other		__nv_reservedSMEM_offset_0_alias,@"STO_CUDA_RESERVED_SHARED STV_DEFAULT"
__nv_reservedSMEM_offset_0_alias:
	.zero		0
	.zero		64


//--------------------- .nv.constant0._Z7vecAdd2PfS_S_i --------------------------
	.section	.nv.constant0._Z7vecAdd2PfS_S_i,"a",@progbits
	.sectionflags	@""
	.align	4
.nv.constant0._Z7vecAdd2PfS_S_i:
	.zero		924


//--------------------- SYMBOLS --------------------------

	.type		.nv.reservedSmem.offset0,@object
	.size		.nv.reservedSmem.offset0,0x4
